	.headerflags	@"EF_CUDA_TEXMODE_UNIFIED EF_CUDA_64BIT_ADDRESS EF_CUDA_ACCELERATORS EF_CUDA_SM90 EF_CUDA_VIRTUAL_SM(EF_CUDA_SM90)"
	.elftype	@"ET_EXEC"


//--------------------- .nv.info                  --------------------------
	.section	.nv.info,"",@"SHT_CUDA_INFO"
	.align	4


	//----- nvinfo : EIATTR_REGCOUNT
	.align		4
        /*0000*/ 	.byte	0x04, 0x2f
        /*0002*/ 	.short	(.L_1 - .L_0)
	.align		4
.L_0:
        /*0004*/ 	.word	index@(triton_poi_fused_cat_0)
        /*0008*/ 	.word	0x00000010


	//----- nvinfo : EIATTR_MIN_STACK_SIZE
	.align		4
.L_1:
        /*000c*/ 	.byte	0x04, 0x12
        /*000e*/ 	.short	(.L_3 - .L_2)
	.align		4
.L_2:
        /*0010*/ 	.word	index@(triton_poi_fused_cat_0)
        /*0014*/ 	.word	0x00000000


	//----- nvinfo : EIATTR_FRAME_SIZE
	.align		4
.L_3:
        /*0018*/ 	.byte	0x04, 0x11
        /*001a*/ 	.short	(.L_5 - .L_4)
	.align		4
.L_4:
        /*001c*/ 	.word	index@(triton_poi_fused_cat_0)
        /*0020*/ 	.word	0x00000000


	//----- nvinfo : EIATTR_MIN_STACK_SIZE
	.align		4
.L_5:
        /*0024*/ 	.byte	0x04, 0x12
        /*0026*/ 	.short	(.L_7 - .L_6)
	.align		4
.L_6:
        /*0028*/ 	.word	index@(triton_poi_fused_cat_0)
        /*002c*/ 	.word	0x00000000
.L_7:


//--------------------- .nv.info.triton_poi_fused_cat_0 --------------------------
	.section	.nv.info.triton_poi_fused_cat_0,"",@"SHT_CUDA_INFO"
	.sectionflags	@""
	.align	4


	//----- nvinfo : EIATTR_CUDA_API_VERSION
	.align		4
        /*0000*/ 	.byte	0x04, 0x37
        /*0002*/ 	.short	(.L_9 - .L_8)
.L_8:
        /*0004*/ 	.word	0x0000007c


	//----- nvinfo : EIATTR_KPARAM_INFO
	.align		4
.L_9:
        /*0008*/ 	.byte	0x04, 0x17
        /*000a*/ 	.short	(.L_11 - .L_10)
.L_10:
        /*000c*/ 	.word	0x00000000
        /*0010*/ 	.short	0x0004
        /*0012*/ 	.short	0x0020
        /*0014*/ 	.byte	0x00, 0xf0, 0x11, 0x00


	//----- nvinfo : EIATTR_KPARAM_INFO
	.align		4
.L_11:
        /*0018*/ 	.byte	0x04, 0x17
        /*001a*/ 	.short	(.L_13 - .L_12)
.L_12:
        /*001c*/ 	.word	0x00000000
        /*0020*/ 	.short	0x0003
        /*0022*/ 	.short	0x0018
        /*0024*/ 	.byte	0x00, 0xf4, 0x21, 0x00


	//----- nvinfo : EIATTR_KPARAM_INFO
	.align		4
.L_13:
        /*0028*/ 	.byte	0x04, 0x17
        /*002a*/ 	.short	(.L_15 - .L_14)
.L_14:
        /*002c*/ 	.word	0x00000000
        /*0030*/ 	.short	0x0002
        /*0032*/ 	.short	0x0010
        /*0034*/ 	.byte	0x00, 0xf4, 0x21, 0x00


	//----- nvinfo : EIATTR_KPARAM_INFO
	.align		4
.L_15:
        /*0038*/ 	.byte	0x04, 0x17
        /*003a*/ 	.short	(.L_17 - .L_16)
.L_16:
        /*003c*/ 	.word	0x00000000
        /*0040*/ 	.short	0x0001
        /*0042*/ 	.short	0x0008
        /*0044*/ 	.byte	0x00, 0xf4, 0x21, 0x00


	//----- nvinfo : EIATTR_KPARAM_INFO
	.align		4
.L_17:
        /*0048*/ 	.byte	0x04, 0x17
        /*004a*/ 	.short	(.L_19 - .L_18)
.L_18:
        /*004c*/ 	.word	0x00000000
        /*0050*/ 	.short	0x0000
        /*0052*/ 	.short	0x0000
        /*0054*/ 	.byte	0x00, 0xf4, 0x21, 0x00


	//----- nvinfo : EIATTR_SPARSE_MMA_MASK
	.align		4
.L_19:
        /*0058*/ 	.byte	0x03, 0x50
        /*005a*/ 	.short	0x0000


	//----- nvinfo : EIATTR_MAXREG_COUNT
	.align		4
        /*005c*/ 	.byte	0x03, 0x1b
        /*005e*/ 	.short	0x00ff


	//----- nvinfo : EIATTR_EXIT_INSTR_OFFSETS
	.align		4
        /*0060*/ 	.byte	0x04, 0x1c
        /*0062*/ 	.short	(.L_21 - .L_20)


	//   ....[0]....
.L_20:
        /*0064*/ 	.word	0x00000210


	//   ....[1]....
        /*0068*/ 	.word	0x00000230


	//----- nvinfo : EIATTR_REQNTID
	.align		4
.L_21:
        /*006c*/ 	.byte	0x04, 0x10
        /*006e*/ 	.short	(.L_23 - .L_22)
.L_22:
        /*0070*/ 	.word	0x00000020
        /*0074*/ 	.word	0x00000001
        /*0078*/ 	.word	0x00000001


	//----- nvinfo : EIATTR_CBANK_PARAM_SIZE
	.align		4
.L_23:
        /*007c*/ 	.byte	0x03, 0x19
        /*007e*/ 	.short	0x0024


	//----- nvinfo : EIATTR_PARAM_CBANK
	.align		4
        /*0080*/ 	.byte	0x04, 0x0a
        /*0082*/ 	.short	(.L_25 - .L_24)
	.align		4
.L_24:
        /*0084*/ 	.word	index@(.nv.constant0.triton_poi_fused_cat_0)
        /*0088*/ 	.short	0x0210
        /*008a*/ 	.short	0x0024


	//----- nvinfo : EIATTR_SW_WAR
	.align		4
.L_25:
        /*008c*/ 	.byte	0x04, 0x36
        /*008e*/ 	.short	(.L_27 - .L_26)
.L_26:
        /*0090*/ 	.word	0x00000008
.L_27:


//--------------------- .nv.callgraph             --------------------------
	.section	.nv.callgraph,"",@"SHT_CUDA_CALLGRAPH"
	.align	4
	.sectionentsize	8
	.align		4
        /*0000*/ 	.word	0x00000000
	.align		4
        /*0004*/ 	.word	0xffffffff
	.align		4
        /*0008*/ 	.word	0x00000000
	.align		4
        /*000c*/ 	.word	0xfffffffe
	.align		4
        /*0010*/ 	.word	0x00000000
	.align		4
        /*0014*/ 	.word	0xfffffffd
	.align		4
        /*0018*/ 	.word	0x00000000
	.align		4
        /*001c*/ 	.word	0xfffffffc


//--------------------- .text.triton_poi_fused_cat_0 --------------------------
	.section	.text.triton_poi_fused_cat_0,"ax",@progbits
	.align	128
        .global         triton_poi_fused_cat_0
        .type           triton_poi_fused_cat_0,@function
        .size           triton_poi_fused_cat_0,(.L_x_1 - triton_poi_fused_cat_0)
        .other          triton_poi_fused_cat_0,@"STO_CUDA_ENTRY STV_DEFAULT"
triton_poi_fused_cat_0:
.text.triton_poi_fused_cat_0:
[----:B------:R-:W0:Y:S02]  /*0000*/  LDC R1, c[0x0][0x28] ;  /* 0x00000a00ff017b82 */ /* 0x000e240000000800 */
[----:B------:R-:W1:Y:S01]  /*0010*/  S2R R13, SR_TID.X ;  /* 0x00000000000d7919 */ /* 0x000e620000002100 */
[----:B------:R-:W2:Y:S01]  /*0020*/  LDC.64 R4, c[0x0][0x218] ;  /* 0x00008600ff047b82 */ /* 0x000ea20000000a00 */
[----:B------:R-:W-:Y:S01]  /*0030*/  IMAD.MOV.U32 R10, RZ, RZ, RZ ;  /* 0x000000ffff0a7224 */ /* 0x000fe200078e00ff */
[----:B------:R-:W-:Y:S01]  /*0040*/  ULDC.64 UR4, c[0x0][0x208] ;  /* 0x0000820000047ab9 */ /* 0x000fe20000000a00 */
[----:B------:R-:W3:Y:S05]  /*0050*/  S2R R11, SR_CTAID.X ;  /* 0x00000000000b7919 */ /* 0x000eea0000002500 */
[----:B------:R-:W4:Y:S08]  /*0060*/  LDC.64 R6, c[0x0][0x220] ;  /* 0x00008800ff067b82 */ /* 0x000f300000000a00 */
[----:B------:R-:W5:Y:S01]  /*0070*/  LDC.64 R2, c[0x0][0x210] ;  /* 0x00008400ff027b82 */ /* 0x000f620000000a00 */
[----:B-1----:R-:W-:-:S05]  /*0080*/  LOP3.LUT R0, R13, 0xf, RZ, 0xc0, !PT ;  /* 0x0000000f0d007812 */ /* 0x002fca00078ec0ff */
[----:B---3--:R-:W-:-:S04]  /*0090*/  IMAD R11, R11, 0x10, R0 ;  /* 0x000000100b0b7824 */ /* 0x008fc800078e0200 */
[C---:B------:R-:W-:Y:S01]  /*00a0*/  VIADD R9, R11.reuse, 0xfffffffc ;  /* 0xfffffffc0b097836 */ /* 0x040fe20000000000 */
[C---:B------:R-:W-:Y:S02]  /*00b0*/  LOP3.LUT R0, R11.reuse, 0xfffffffc, RZ, 0xc0, !PT ;  /* 0xfffffffc0b007812 */ /* 0x040fe400078ec0ff */
[----:B------:R-:W-:Y:S01]  /*00c0*/  ISETP.GE.AND P3, PT, R11, 0x4, PT ;  /* 0x000000040b00780c */ /* 0x000fe20003f66270 */
[----:B--2---:R-:W-:Y:S01]  /*00d0*/  IMAD.WIDE R4, R9, 0x4, R4 ;  /* 0x0000000409047825 */ /* 0x004fe200078e0204 */
[C---:B------:R-:W-:Y:S02]  /*00e0*/  ISETP.NE.AND P1, PT, R0.reuse, 0x4, PT ;  /* 0x000000040000780c */ /* 0x040fe40003f25270 */
[----:B------:R-:W-:Y:S01]  /*00f0*/  ISETP.NE.AND P2, PT, R0, 0x8, PT ;  /* 0x000000080000780c */ /* 0x000fe20003f45270 */
[C---:B------:R-:W-:Y:S01]  /*0100*/  VIADD R9, R11.reuse, 0xfffffff8 ;  /* 0xfffffff80b097836 */ /* 0x040fe20000000000 */
[----:B------:R-:W-:Y:S01]  /*0110*/  ISETP.LT.AND P4, PT, R11, 0xc, !P1 ;  /* 0x0000000c0b00780c */ /* 0x000fe20004f81270 */
[----:B------:R-:W-:-:S02]  /*0120*/  IMAD.MOV.U32 R12, RZ, RZ, RZ ;  /* 0x000000ffff0c7224 */ /* 0x000fc400078e00ff */
[----:B------:R-:W-:Y:S02]  /*0130*/  IMAD.MOV.U32 R0, RZ, RZ, RZ ;  /* 0x000000ffff007224 */ /* 0x000fe400078e00ff */
[----:B----4-:R-:W-:Y:S02]  /*0140*/  IMAD.WIDE R6, R9, 0x4, R6 ;  /* 0x0000000409067825 */ /* 0x010fe400078e0206 */
[----:B------:R-:W1:Y:S02]  /*0150*/  LDC.64 R8, c[0x0][0x228] ;  /* 0x00008a00ff087b82 */ /* 0x000e640000000a00 */
[----:B-----5:R-:W-:Y:S02]  /*0160*/  IMAD.WIDE R2, R11, 0x4, R2 ;  /* 0x000000040b027825 */ /* 0x020fe400078e0202 */
[----:B------:R-:W2:Y:S04]  /*0170*/  @!P2 LDG.E.EL R12, desc[UR4][R6.64] ;  /* 0x00000004060ca981 */ /* 0x000ea8000c2e1900 */
[----:B------:R1:W3:Y:S04]  /*0180*/  @P4 LDG.E.EL R10, desc[UR4][R4.64] ;  /* 0x00000004040a4981 */ /* 0x0002e8000c2e1900 */
[----:B------:R-:W4:Y:S01]  /*0190*/  @!P3 LDG.E.EL R0, desc[UR4][R2.64] ;  /* 0x000000040200b981 */ /* 0x000f22000c2e1900 */
[----:B------:R-:W-:-:S04]  /*01a0*/  LOP3.LUT P0, RZ, R13, 0x10, RZ, 0xc0, !PT ;  /* 0x000000100dff7812 */ /* 0x000fc8000780c0ff */
[C---:B------:R-:W-:Y:S01]  /*01b0*/  ISETP.LT.AND P0, PT, R11.reuse, 0xc, !P0 ;  /* 0x0000000c0b00780c */ /* 0x040fe20004701270 */
[----:B-1----:R-:W-:Y:S01]  /*01c0*/  IMAD.WIDE R4, R11, 0x4, R8 ;  /* 0x000000040b047825 */ /* 0x002fe200078e0208 */
[----:B---3--:R-:W-:Y:S02]  /*01d0*/  SEL R10, R10, RZ, P4 ;  /* 0x000000ff0a0a7207 */ /* 0x008fe40002000000 */
[----:B--2---:R-:W-:Y:S02]  /*01e0*/  @P1 SEL R10, R12, RZ, !P2 ;  /* 0x000000ff0c0a1207 */ /* 0x004fe40005000000 */
[----:B----4-:R-:W-:-:S04]  /*01f0*/  SEL R13, R0, RZ, !P3 ;  /* 0x000000ff000d7207 */ /* 0x010fc80005800000 */
[----:B------:R-:W-:-:S03]  /*0200*/  SEL R13, R13, R10, !P3 ;  /* 0x0000000a0d0d7207 */ /* 0x000fc60005800000 */
[----:B------:R-:W-:Y:S05]  /*0210*/  @!P0 EXIT ;  /* 0x000000000000894d */ /* 0x000fea0003800000 */
[----:B------:R-:W-:Y:S01]  /*0220*/  STG.E desc[UR4][R4.64], R13 ;  /* 0x0000000d04007986 */ /* 0x000fe2000c101904 */
[----:B------:R-:W-:Y:S05]  /*0230*/  EXIT ;  /* 0x000000000000794d */ /* 0x000fea0003800000 */
.L_x_0:
[----:B------:R-:W-:-:S00]  /*0240*/  BRA `(.L_x_0) ;  /* 0xfffffffc00fc7947 */ /* 0x000fc0000383ffff */
[----:B------:R-:W-:-:S00]  /*0250*/  NOP ;  /* 0x0000000000007918 */ /* 0x000fc00000000000 */
        /* <DEDUP_REMOVED lines=10> */
.L_x_1:


//--------------------- .nv.constant0.triton_poi_fused_cat_0 --------------------------
	.section	.nv.constant0.triton_poi_fused_cat_0,"a",@progbits
	.sectionflags	@""
	.align	4
.nv.constant0.triton_poi_fused_cat_0:
	.zero		564
